//
// Generated by NVIDIA NVVM Compiler
//
// Compiler Build ID: CL-36424714
// Cuda compilation tools, release 13.0, V13.0.88
// Based on NVVM 20.0.0
//

.version 9.0
.target sm_100
.address_size 64

	// .globl	_Z10demoKernelv
.extern .func  (.param .b32 func_retval0) vprintf
(
	.param .b64 vprintf_param_0,
	.param .b64 vprintf_param_1
)
;
.global .align 1 .b8 $str[1];

.visible .entry _Z10demoKernelv()
{
	.reg .pred 	%p<2>;
	.reg .b32 	%r<7>;
	.reg .b32 	%f<3>;
	.reg .b64 	%rd<3>;

	mov.u32 	%r1, %ctaid.x;
	mov.u32 	%r2, %ntid.x;
	mov.u32 	%r3, %tid.x;
	mad.lo.s32 	%r4, %r1, %r2, %r3;
	cvt.rn.f32.s32 	%f1, %r4;
	mul.f32 	%f2, %f1, 0f3DCCCCCD;
	setp.geu.f32 	%p1, %f2, 0f00000000;
	@%p1 bra 	$L__BB0_2;
	mov.u64 	%rd1, $str;
	cvta.global.u64 	%rd2, %rd1;
	{ // callseq 0, 0
	.param .b64 param0;
	st.param.b64 	[param0], %rd2;
	.param .b64 param1;
	st.param.b64 	[param1], 0;
	.param .b32 retval0;
	call.uni (retval0), 
	vprintf, 
	(
	param0, 
	param1
	);
	ld.param.b32 	%r5, [retval0];
	} // callseq 0
$L__BB0_2:
	ret;

}


// ===== COMPILED SASS (sm_100) =====

	.target	sm_100

	.elftype	@"ET_EXEC"


//--------------------- .note.nv.tkinfo           --------------------------
	.section	.note.nv.tkinfo,"",@"SHT_NOTE"
	.sectionflags	@"SHF_NOTE_NV_TKINFO"
	.tkinfo
        /*0018*/ 	.word	0x00000002
        /*0030*/ 	.string	""
        /*0030*/ 	.string	"ptxas"
        /*0030*/ 	.string	"Cuda compilation tools, release 13.0, V13.0.88"
        /*0030*/ 	.string	"Build cuda_13.0.r13.0/compiler.36424714_0"
        /*0030*/ 	.string	"-arch sm_100 -m 64 "



//--------------------- .note.nv.cuinfo           --------------------------
	.section	.note.nv.cuinfo,"",@"SHT_NOTE"
	.sectionflags	@"SHF_NOTE_NV_CUINFO"
        /*0018*/ 	.short	0x0002
        /*001a*/ 	.short	0x0064
        /*001c*/ 	.short	0x0082
	.zero		2


//--------------------- .nv.info                  --------------------------
	.section	.nv.info,"",@"SHT_CUDA_INFO"
	.align	4


	//----- nvinfo : EIATTR_REGCOUNT
	.align		4
        /*0000*/ 	.byte	0x04, 0x2f
        /*0002*/ 	.short	(.L_2 - .L_1)
	.align		4
.L_1:
        /*0004*/ 	.word	index@(_Z10demoKernelv)
        /*0008*/ 	.word	0x00000018


	//----- nvinfo : EIATTR_FRAME_SIZE
	.align		4
.L_2:
        /*000c*/ 	.byte	0x04, 0x11
        /*000e*/ 	.short	(.L_4 - .L_3)
	.align		4
.L_3:
        /*0010*/ 	.word	index@(_Z10demoKernelv)
        /*0014*/ 	.word	0x00000000


	//----- nvinfo : EIATTR_MIN_STACK_SIZE
	.align		4
.L_4:
        /*0018*/ 	.byte	0x04, 0x12
        /*001a*/ 	.short	(.L_6 - .L_5)
	.align		4
.L_5:
        /*001c*/ 	.word	index@(_Z10demoKernelv)
        /*0020*/ 	.word	0x00000000
.L_6:


//--------------------- .nv.compat                --------------------------
	.section	.nv.compat,"",@"SHT_CUDA_COMPAT_INFO"
	.align	4
        /*0000*/ 	.byte	0x02, 0x09, 0x00, 0x00, 0x02, 0x02, 0x01, 0x00, 0x02, 0x05, 0x05, 0x00, 0x03, 0x07, 0x01, 0x01
        /*0010*/ 	.byte	0x02, 0x03, 0x00, 0x00, 0x02, 0x06, 0x01, 0x00, 0x04, 0x0b, 0x08, 0x00, 0x09, 0x00, 0x00, 0x00
        /*0020*/ 	.byte	0x00, 0x00, 0x00, 0x00


//--------------------- .nv.info._Z10demoKernelv  --------------------------
	.section	.nv.info._Z10demoKernelv,"",@"SHT_CUDA_INFO"
	.sectionflags	@""
	.align	4


	//----- nvinfo : EIATTR_CUDA_API_VERSION
	.align		4
        /*0000*/ 	.byte	0x04, 0x37
        /*0002*/ 	.short	(.L_8 - .L_7)
.L_7:
        /*0004*/ 	.word	0x00000082


	//----- nvinfo : EIATTR_SPARSE_MMA_MASK
	.align		4
.L_8:
        /*0008*/ 	.byte	0x03, 0x50
        /*000a*/ 	.short	0x0000


	//----- nvinfo : EIATTR_MAXREG_COUNT
	.align		4
        /*000c*/ 	.byte	0x03, 0x1b
        /*000e*/ 	.short	0x00ff


	//----- nvinfo : EIATTR_EXTERNS
	.align		4
        /*0010*/ 	.byte	0x04, 0x0f
        /*0012*/ 	.short	(.L_10 - .L_9)


	//   ....[0]....
	.align		4
.L_9:
        /*0014*/ 	.word	index@(vprintf)


	//----- nvinfo : EIATTR_MERCURY_ISA_VERSION
	.align		4
.L_10:
        /*0018*/ 	.byte	0x03, 0x5f
        /*001a*/ 	.short	0x0101


	//----- nvinfo : EIATTR_VRC_CTA_INIT_COUNT
	.align		4
        /*001c*/ 	.byte	0x02, 0x4a
	.zero		1
	.zero		1


	//----- nvinfo : EIATTR_SYSCALL_OFFSETS
	.align		4
        /*0020*/ 	.byte	0x04, 0x46
        /*0022*/ 	.short	(.L_12 - .L_11)


	//   ....[0]....
.L_11:
        /*0024*/ 	.word	0x00000100


	//----- nvinfo : EIATTR_EXIT_INSTR_OFFSETS
	.align		4
.L_12:
        /*0028*/ 	.byte	0x04, 0x1c
        /*002a*/ 	.short	(.L_14 - .L_13)


	//   ....[0]....
.L_13:
        /*002c*/ 	.word	0x00000080


	//   ....[1]....
        /*0030*/ 	.word	0x00000110


	//----- nvinfo : EIATTR_CRS_STACK_SIZE
	.align		4
.L_14:
        /*0034*/ 	.byte	0x04, 0x1e
        /*0036*/ 	.short	(.L_16 - .L_15)
.L_15:
        /*0038*/ 	.word	0x00000000


	//----- nvinfo : EIATTR_SW_WAR
	.align		4
.L_16:
        /*003c*/ 	.byte	0x04, 0x36
        /*003e*/ 	.short	(.L_18 - .L_17)
.L_17:
        /*0040*/ 	.word	0x00000008
.L_18:


//--------------------- .nv.callgraph             --------------------------
	.section	.nv.callgraph,"",@"SHT_CUDA_CALLGRAPH"
	.align	4
	.sectionentsize	8
	.align		4
        /*0000*/ 	.word	0x00000000
	.align		4
        /*0004*/ 	.word	0xffffffff
	.align		4
        /*0008*/ 	.word	index@(_Z10demoKernelv)
	.align		4
        /*000c*/ 	.word	index@(vprintf)
	.align		4
        /*0010*/ 	.word	0x00000000
	.align		4
        /*0014*/ 	.word	0xfffffffe
	.align		4
        /*0018*/ 	.word	0x00000000
	.align		4
        /*001c*/ 	.word	0xfffffffd
	.align		4
        /*0020*/ 	.word	0x00000000
	.align		4
        /*0024*/ 	.word	0xfffffffc


//--------------------- .nv.constant4             --------------------------
	.section	.nv.constant4,"a",@progbits
	.align	8
	.align		8
.nv.constant4:
        /*0000*/ 	.dword	vprintf
	.align		8
        /*0008*/ 	.dword	$str


//--------------------- .text._Z10demoKernelv     --------------------------
	.section	.text._Z10demoKernelv,"ax",@progbits
	.align	128
        .global         _Z10demoKernelv
        .type           _Z10demoKernelv,@function
        .size           _Z10demoKernelv,(.L_x_2 - _Z10demoKernelv)
        .other          _Z10demoKernelv,@"STO_CUDA_ENTRY STV_DEFAULT"
_Z10demoKernelv:
.text._Z10demoKernelv:
[----:B------:R-:W0:Y:S01]  /*0000*/  LDC R1, c[0x0][0x37c] ;  /* 0x0000df00ff017b82 */ /* 0x000e220000000800 */
[----:B------:R-:W1:Y:S07]  /*0010*/  S2R R3, SR_TID.X ;  /* 0x0000000000037919 */ /* 0x000e6e0000002100 */
[----:B------:R-:W1:Y:S08]  /*0020*/  S2UR UR4, SR_CTAID.X ;  /* 0x00000000000479c3 */ /* 0x000e700000002500 */
[----:B------:R-:W1:Y:S02]  /*0030*/  LDC R0, c[0x0][0x360] ;  /* 0x0000d800ff007b82 */ /* 0x000e640000000800 */
[----:B-1----:R-:W-:-:S05]  /*0040*/  IMAD R0, R0, UR4, R3 ;  /* 0x0000000400007c24 */ /* 0x002fca000f8e0203 */
[----:B------:R-:W-:-:S05]  /*0050*/  I2FP.F32.S32 R0, R0 ;  /* 0x0000000000007245 */ /* 0x000fca0000201400 */
[----:B------:R-:W-:-:S05]  /*0060*/  FMUL R0, R0, 0.10000000149011611938 ;  /* 0x3dcccccd00007820 */ /* 0x000fca0000400000 */
[----:B------:R-:W-:-:S13]  /*0070*/  FSETP.GEU.AND P0, PT, R0, RZ, PT ;  /* 0x000000ff0000720b */ /* 0x000fda0003f0e000 */
[----:B0-----:R-:W-:Y:S05]  /*0080*/  @P0 EXIT ;  /* 0x000000000000094d */ /* 0x001fea0003800000 */
[----:B------:R-:W-:Y:S01]  /*0090*/  MOV R0, 0x0 ;  /* 0x0000000000007802 */ /* 0x000fe20000000f00 */
[----:B------:R-:W0:Y:S01]  /*00a0*/  LDCU.64 UR4, c[0x4][0x8] ;  /* 0x01000100ff0477ac */ /* 0x000e220008000a00 */
[----:B------:R-:W-:Y:S02]  /*00b0*/  CS2R R6, SRZ ;  /* 0x0000000000067805 */ /* 0x000fe4000001ff00 */
[----:B------:R1:W2:Y:S01]  /*00c0*/  LDC.64 R2, c[0x4][R0] ;  /* 0x0100000000027b82 */ /* 0x0002a20000000a00 */
[----:B0-----:R-:W-:Y:S02]  /*00d0*/  IMAD.U32 R4, RZ, RZ, UR4 ;  /* 0x00000004ff047e24 */ /* 0x001fe4000f8e00ff */
[----:B-1----:R-:W-:-:S07]  /*00e0*/  IMAD.U32 R5, RZ, RZ, UR5 ;  /* 0x00000005ff057e24 */ /* 0x002fce000f8e00ff */
[----:B------:R-:W-:-:S07]  /*00f0*/  LEPC R20, `(.L_x_0) ;  /* 0x000000001014794e */ /* 0x000fce0000000000 */
[----:B--2---:R-:W-:Y:S05]  /*0100*/  CALL.ABS.NOINC R2 ;  /* 0x0000000002007343 */ /* 0x004fea0003c00000 */
.L_x_0:
[----:B------:R-:W-:Y:S05]  /*0110*/  EXIT ;  /* 0x000000000000794d */ /* 0x000fea0003800000 */
.L_x_1:
[----:B------:R-:W-:-:S00]  /*0120*/  BRA `(.L_x_1) ;  /* 0xfffffffc00fc7947 */ /* 0x000fc0000383ffff */
[----:B------:R-:W-:-:S00]  /*0130*/  NOP ;  /* 0x0000000000007918 */ /* 0x000fc00000000000 */
        /* <DEDUP_REMOVED lines=12> */
.L_x_2:


//--------------------- .nv.shared.reserved.0     --------------------------
	.section	.nv.shared.reserved.0,"aw",@nobits
	.weak		__nv_reservedSMEM_offset_0_alias
	.size		__nv_reservedSMEM_offset_0_alias, 0, 64
	.other		__nv_reservedSMEM_offset_0_alias,@"STO_CUDA_RESERVED_SHARED STV_DEFAULT"
__nv_reservedSMEM_offset_0_alias:
	.zero		0
	.zero		64


//--------------------- .nv.global                --------------------------
	.section	.nv.global,"aw",@nobits
.nv.global:
	.type		$str,@object
	.size		$str,(.L_0 - $str)
$str:
	.zero		1
.L_0:


//--------------------- .nv.constant0._Z10demoKernelv --------------------------
	.section	.nv.constant0._Z10demoKernelv,"a",@progbits
	.sectionflags	@""
	.align	4
.nv.constant0._Z10demoKernelv:
	.zero		896


//--------------------- SYMBOLS --------------------------

	.type		.nv.reservedSmem.offset0,@object
	.size		.nv.reservedSmem.offset0,0x4
	.type		vprintf,@function
